//
// Generated by NVIDIA NVVM Compiler
//
// Compiler Build ID: CL-36424714
// Cuda compilation tools, release 13.0, V13.0.88
// Based on NVVM 20.0.0
//

.version 9.0
.target sm_100
.address_size 64

	// .globl	_Z15printGridKernelPfii

.visible .entry _Z15printGridKernelPfii(
	.param .u64 .ptr .align 1 _Z15printGridKernelPfii_param_0,
	.param .u32 _Z15printGridKernelPfii_param_1,
	.param .u32 _Z15printGridKernelPfii_param_2
)
{
	.reg .pred 	%p<2>;
	.reg .b32 	%r<10>;
	.reg .b32 	%f<2>;
	.reg .b64 	%rd<5>;

	ld.param.u64 	%rd1, [_Z15printGridKernelPfii_param_0];
	ld.param.u32 	%r2, [_Z15printGridKernelPfii_param_1];
	ld.param.u32 	%r3, [_Z15printGridKernelPfii_param_2];
	mov.u32 	%r4, %tid.x;
	mov.u32 	%r5, %ctaid.x;
	mov.u32 	%r6, %ntid.x;
	mad.lo.s32 	%r1, %r5, %r6, %r4;
	min.s32 	%r7, %r2, %r3;
	setp.le.s32 	%p1, %r7, %r1;
	@%p1 bra 	$L__BB0_2;
	cvta.to.global.u64 	%rd2, %rd1;
	add.s32 	%r8, %r1, 2;
	mad.lo.s32 	%r9, %r8, %r1, %r8;
	cvt.rn.f32.s32 	%f1, %r9;
	mul.wide.s32 	%rd3, %r1, 4;
	add.s64 	%rd4, %rd2, %rd3;
	st.global.f32 	[%rd4], %f1;
$L__BB0_2:
	ret;

}


// ===== COMPILED SASS (sm_100) =====

	.target	sm_100

	.elftype	@"ET_EXEC"


//--------------------- .note.nv.tkinfo           --------------------------
	.section	.note.nv.tkinfo,"",@"SHT_NOTE"
	.sectionflags	@"SHF_NOTE_NV_TKINFO"
	.tkinfo
        /*0018*/ 	.word	0x00000002
        /*0030*/ 	.string	""
        /*0030*/ 	.string	"ptxas"
        /*0030*/ 	.string	"Cuda compilation tools, release 13.0, V13.0.88"
        /*0030*/ 	.string	"Build cuda_13.0.r13.0/compiler.36424714_0"
        /*0030*/ 	.string	"-arch sm_100 -m 64 "



//--------------------- .note.nv.cuinfo           --------------------------
	.section	.note.nv.cuinfo,"",@"SHT_NOTE"
	.sectionflags	@"SHF_NOTE_NV_CUINFO"
        /*0018*/ 	.short	0x0002
        /*001a*/ 	.short	0x0064
        /*001c*/ 	.short	0x0082
	.zero		2


//--------------------- .nv.info                  --------------------------
	.section	.nv.info,"",@"SHT_CUDA_INFO"
	.align	4


	//----- nvinfo : EIATTR_REGCOUNT
	.align		4
        /*0000*/ 	.byte	0x04, 0x2f
        /*0002*/ 	.short	(.L_1 - .L_0)
	.align		4
.L_0:
        /*0004*/ 	.word	index@(_Z15printGridKernelPfii)
        /*0008*/ 	.word	0x00000008


	//----- nvinfo : EIATTR_FRAME_SIZE
	.align		4
.L_1:
        /*000c*/ 	.byte	0x04, 0x11
        /*000e*/ 	.short	(.L_3 - .L_2)
	.align		4
.L_2:
        /*0010*/ 	.word	index@(_Z15printGridKernelPfii)
        /*0014*/ 	.word	0x00000000


	//----- nvinfo : EIATTR_MIN_STACK_SIZE
	.align		4
.L_3:
        /*0018*/ 	.byte	0x04, 0x12
        /*001a*/ 	.short	(.L_5 - .L_4)
	.align		4
.L_4:
        /*001c*/ 	.word	index@(_Z15printGridKernelPfii)
        /*0020*/ 	.word	0x00000000
.L_5:


//--------------------- .nv.compat                --------------------------
	.section	.nv.compat,"",@"SHT_CUDA_COMPAT_INFO"
	.align	4
        /*0000*/ 	.byte	0x02, 0x09, 0x00, 0x00, 0x02, 0x02, 0x01, 0x00, 0x02, 0x05, 0x05, 0x00, 0x03, 0x07, 0x01, 0x01
        /*0010*/ 	.byte	0x02, 0x03, 0x00, 0x00, 0x02, 0x06, 0x01, 0x00, 0x04, 0x0b, 0x08, 0x00, 0x09, 0x00, 0x00, 0x00
        /*0020*/ 	.byte	0x00, 0x00, 0x00, 0x00


//--------------------- .nv.info._Z15printGridKernelPfii --------------------------
	.section	.nv.info._Z15printGridKernelPfii,"",@"SHT_CUDA_INFO"
	.sectionflags	@""
	.align	4


	//----- nvinfo : EIATTR_CUDA_API_VERSION
	.align		4
        /*0000*/ 	.byte	0x04, 0x37
        /*0002*/ 	.short	(.L_7 - .L_6)
.L_6:
        /*0004*/ 	.word	0x00000082


	//----- nvinfo : EIATTR_KPARAM_INFO
	.align		4
.L_7:
        /*0008*/ 	.byte	0x04, 0x17
        /*000a*/ 	.short	(.L_9 - .L_8)
.L_8:
        /*000c*/ 	.word	0x00000000
        /*0010*/ 	.short	0x0002
        /*0012*/ 	.short	0x000c
        /*0014*/ 	.byte	0x00, 0xf0, 0x11, 0x00


	//----- nvinfo : EIATTR_KPARAM_INFO
	.align		4
.L_9:
        /*0018*/ 	.byte	0x04, 0x17
        /*001a*/ 	.short	(.L_11 - .L_10)
.L_10:
        /*001c*/ 	.word	0x00000000
        /*0020*/ 	.short	0x0001
        /*0022*/ 	.short	0x0008
        /*0024*/ 	.byte	0x00, 0xf0, 0x11, 0x00


	//----- nvinfo : EIATTR_KPARAM_INFO
	.align		4
.L_11:
        /*0028*/ 	.byte	0x04, 0x17
        /*002a*/ 	.short	(.L_13 - .L_12)
.L_12:
        /*002c*/ 	.word	0x00000000
        /*0030*/ 	.short	0x0000
        /*0032*/ 	.short	0x0000
        /*0034*/ 	.byte	0x00, 0xf5, 0x21, 0x00


	//----- nvinfo : EIATTR_SPARSE_MMA_MASK
	.align		4
.L_13:
        /*0038*/ 	.byte	0x03, 0x50
        /*003a*/ 	.short	0x0000


	//----- nvinfo : EIATTR_MAXREG_COUNT
	.align		4
        /*003c*/ 	.byte	0x03, 0x1b
        /*003e*/ 	.short	0x00ff


	//----- nvinfo : EIATTR_MERCURY_ISA_VERSION
	.align		4
        /*0040*/ 	.byte	0x03, 0x5f
        /*0042*/ 	.short	0x0101


	//----- nvinfo : EIATTR_VRC_CTA_INIT_COUNT
	.align		4
        /*0044*/ 	.byte	0x02, 0x4a
	.zero		1
	.zero		1


	//----- nvinfo : EIATTR_EXIT_INSTR_OFFSETS
	.align		4
        /*0048*/ 	.byte	0x04, 0x1c
        /*004a*/ 	.short	(.L_15 - .L_14)


	//   ....[0]....
.L_14:
        /*004c*/ 	.word	0x00000090


	//   ....[1]....
        /*0050*/ 	.word	0x00000110


	//----- nvinfo : EIATTR_CBANK_PARAM_SIZE
	.align		4
.L_15:
        /*0054*/ 	.byte	0x03, 0x19
        /*0056*/ 	.short	0x0010


	//----- nvinfo : EIATTR_PARAM_CBANK
	.align		4
        /*0058*/ 	.byte	0x04, 0x0a
        /*005a*/ 	.short	(.L_17 - .L_16)
	.align		4
.L_16:
        /*005c*/ 	.word	index@(.nv.constant0._Z15printGridKernelPfii)
        /*0060*/ 	.short	0x0380
        /*0062*/ 	.short	0x0010


	//----- nvinfo : EIATTR_SW_WAR
	.align		4
.L_17:
        /*0064*/ 	.byte	0x04, 0x36
        /*0066*/ 	.short	(.L_19 - .L_18)
.L_18:
        /*0068*/ 	.word	0x00000008
.L_19:


//--------------------- .nv.callgraph             --------------------------
	.section	.nv.callgraph,"",@"SHT_CUDA_CALLGRAPH"
	.align	4
	.sectionentsize	8
	.align		4
        /*0000*/ 	.word	0x00000000
	.align		4
        /*0004*/ 	.word	0xffffffff
	.align		4
        /*0008*/ 	.word	0x00000000
	.align		4
        /*000c*/ 	.word	0xfffffffe
	.align		4
        /*0010*/ 	.word	0x00000000
	.align		4
        /*0014*/ 	.word	0xfffffffd
	.align		4
        /*0018*/ 	.word	0x00000000
	.align		4
        /*001c*/ 	.word	0xfffffffc


//--------------------- .text._Z15printGridKernelPfii --------------------------
	.section	.text._Z15printGridKernelPfii,"ax",@progbits
	.align	128
        .global         _Z15printGridKernelPfii
        .type           _Z15printGridKernelPfii,@function
        .size           _Z15printGridKernelPfii,(.L_x_1 - _Z15printGridKernelPfii)
        .other          _Z15printGridKernelPfii,@"STO_CUDA_ENTRY STV_DEFAULT"
_Z15printGridKernelPfii:
.text._Z15printGridKernelPfii:
[----:B------:R-:W-:Y:S01]  /*0000*/  LDC R1, c[0x0][0x37c] ;  /* 0x0000df00ff017b82 */ /* 0x000fe20000000800 */
[----:B------:R-:W0:Y:S07]  /*0010*/  S2R R5, SR_TID.X ;  /* 0x0000000000057919 */ /* 0x000e2e0000002100 */
[----:B------:R-:W0:Y:S01]  /*0020*/  S2UR UR6, SR_CTAID.X ;  /* 0x00000000000679c3 */ /* 0x000e220000002500 */
[----:B------:R-:W1:Y:S07]  /*0030*/  LDCU.64 UR4, c[0x0][0x388] ;  /* 0x00007100ff0477ac */ /* 0x000e6e0008000a00 */
[----:B------:R-:W0:Y:S01]  /*0040*/  LDC R0, c[0x0][0x360] ;  /* 0x0000d800ff007b82 */ /* 0x000e220000000800 */
[----:B-1----:R-:W-:-:S04]  /*0050*/  UISETP.LT.AND UP0, UPT, UR4, UR5, UPT ;  /* 0x000000050400728c */ /* 0x002fc8000bf01270 */
[----:B------:R-:W-:Y:S01]  /*0060*/  USEL UR4, UR4, UR5, UP0 ;  /* 0x0000000504047287 */ /* 0x000fe20008000000 */
[----:B0-----:R-:W-:-:S05]  /*0070*/  IMAD R5, R0, UR6, R5 ;  /* 0x0000000600057c24 */ /* 0x001fca000f8e0205 */
[----:B------:R-:W-:-:S13]  /*0080*/  ISETP.LT.AND P0, PT, R5, UR4, PT ;  /* 0x0000000405007c0c */ /* 0x000fda000bf01270 */
[----:B------:R-:W-:Y:S05]  /*0090*/  @!P0 EXIT ;  /* 0x000000000000894d */ /* 0x000fea0003800000 */
[----:B------:R-:W0:Y:S01]  /*00a0*/  LDC.64 R2, c[0x0][0x380] ;  /* 0x0000e000ff027b82 */ /* 0x000e220000000a00 */
[----:B------:R-:W1:Y:S01]  /*00b0*/  LDCU.64 UR4, c[0x0][0x358] ;  /* 0x00006b00ff0477ac */ /* 0x000e620008000a00 */
[----:B------:R-:W-:-:S05]  /*00c0*/  IADD3 R0, PT, PT, R5, 0x2, RZ ;  /* 0x0000000205007810 */ /* 0x000fca0007ffe0ff */
[C---:B------:R-:W-:Y:S02]  /*00d0*/  IMAD R0, R5.reuse, R0, R0 ;  /* 0x0000000005007224 */ /* 0x040fe400078e0200 */
[----:B0-----:R-:W-:-:S03]  /*00e0*/  IMAD.WIDE R2, R5, 0x4, R2 ;  /* 0x0000000405027825 */ /* 0x001fc600078e0202 */
[----:B------:R-:W-:-:S05]  /*00f0*/  I2FP.F32.S32 R5, R0 ;  /* 0x0000000000057245 */ /* 0x000fca0000201400 */
[----:B-1----:R-:W-:Y:S01]  /*0100*/  STG.E desc[UR4][R2.64], R5 ;  /* 0x0000000502007986 */ /* 0x002fe2000c101904 */
[----:B------:R-:W-:Y:S05]  /*0110*/  EXIT ;  /* 0x000000000000794d */ /* 0x000fea0003800000 */
.L_x_0:
[----:B------:R-:W-:-:S00]  /*0120*/  BRA `(.L_x_0) ;  /* 0xfffffffc00fc7947 */ /* 0x000fc0000383ffff */
[----:B------:R-:W-:-:S00]  /*0130*/  NOP ;  /* 0x0000000000007918 */ /* 0x000fc00000000000 */
        /* <DEDUP_REMOVED lines=12> */
.L_x_1:


//--------------------- .nv.shared.reserved.0     --------------------------
	.section	.nv.shared.reserved.0,"aw",@nobits
	.weak		__nv_reservedSMEM_offset_0_alias
	.size		__nv_reservedSMEM_offset_0_alias, 0, 64
	.other		__nv_reservedSMEM_offset_0_alias,@"STO_CUDA_RESERVED_SHARED STV_DEFAULT"
__nv_reservedSMEM_offset_0_alias:
	.zero		0
	.zero		64


//--------------------- .nv.constant0._Z15printGridKernelPfii --------------------------
	.section	.nv.constant0._Z15printGridKernelPfii,"a",@progbits
	.sectionflags	@""
	.align	4
.nv.constant0._Z15printGridKernelPfii:
	.zero		912


//--------------------- SYMBOLS --------------------------

	.type		.nv.reservedSmem.offset0,@object
	.size		.nv.reservedSmem.offset0,0x4
